//
// Generated by NVIDIA NVVM Compiler
//
// Compiler Build ID: CL-36424714
// Cuda compilation tools, release 13.0, V13.0.88
// Based on NVVM 20.0.0
//

.version 9.0
.target sm_100
.address_size 64

	// .globl	_Z26matrixMulGlobalMemCoalesceIfEvPKT_S2_PS0_mmmm

.visible .entry _Z26matrixMulGlobalMemCoalesceIfEvPKT_S2_PS0_mmmm(
	.param .u64 .ptr .align 1 _Z26matrixMulGlobalMemCoalesceIfEvPKT_S2_PS0_mmmm_param_0,
	.param .u64 .ptr .align 1 _Z26matrixMulGlobalMemCoalesceIfEvPKT_S2_PS0_mmmm_param_1,
	.param .u64 .ptr .align 1 _Z26matrixMulGlobalMemCoalesceIfEvPKT_S2_PS0_mmmm_param_2,
	.param .u64 _Z26matrixMulGlobalMemCoalesceIfEvPKT_S2_PS0_mmmm_param_3,
	.param .u64 _Z26matrixMulGlobalMemCoalesceIfEvPKT_S2_PS0_mmmm_param_4,
	.param .u64 _Z26matrixMulGlobalMemCoalesceIfEvPKT_S2_PS0_mmmm_param_5,
	.param .u64 _Z26matrixMulGlobalMemCoalesceIfEvPKT_S2_PS0_mmmm_param_6
)
{
	.reg .pred 	%p<13>;
	.reg .b32 	%r<11>;
	.reg .b32 	%f<68>;
	.reg .b64 	%rd<78>;

	ld.param.u64 	%rd26, [_Z26matrixMulGlobalMemCoalesceIfEvPKT_S2_PS0_mmmm_param_0];
	ld.param.u64 	%rd27, [_Z26matrixMulGlobalMemCoalesceIfEvPKT_S2_PS0_mmmm_param_1];
	ld.param.u64 	%rd28, [_Z26matrixMulGlobalMemCoalesceIfEvPKT_S2_PS0_mmmm_param_3];
	ld.param.u64 	%rd24, [_Z26matrixMulGlobalMemCoalesceIfEvPKT_S2_PS0_mmmm_param_4];
	ld.param.u64 	%rd29, [_Z26matrixMulGlobalMemCoalesceIfEvPKT_S2_PS0_mmmm_param_6];
	cvta.to.global.u64 	%rd1, %rd27;
	cvta.to.global.u64 	%rd2, %rd26;
	mov.u32 	%r1, %ctaid.x;
	shl.b32 	%r2, %r1, 4;
	mov.u32 	%r3, %tid.x;
	shr.u32 	%r4, %r3, 4;
	add.s32 	%r5, %r2, %r4;
	cvt.u64.u32 	%rd3, %r5;
	mov.u32 	%r6, %ctaid.y;
	shl.b32 	%r7, %r6, 4;
	and.b32  	%r8, %r3, 15;
	or.b32  	%r9, %r7, %r8;
	cvt.u64.u32 	%rd4, %r9;
	setp.le.u64 	%p1, %rd28, %rd3;
	setp.le.u64 	%p2, %rd29, %rd4;
	or.pred  	%p3, %p1, %p2;
	@%p3 bra 	$L__BB0_14;
	setp.eq.s64 	%p4, %rd24, 0;
	mov.f32 	%f67, 0f00000000;
	@%p4 bra 	$L__BB0_13;
	mul.lo.s64 	%rd5, %rd24, %rd3;
	and.b64  	%rd6, %rd24, 7;
	setp.lt.u64 	%p5, %rd24, 8;
	mov.f32 	%f67, 0f00000000;
	mov.b64 	%rd76, 0;
	@%p5 bra 	$L__BB0_5;
	and.b64  	%rd76, %rd24, -8;
	shl.b64 	%rd31, %rd4, 2;
	add.s64 	%rd73, %rd1, %rd31;
	shl.b64 	%rd9, %rd29, 5;
	shl.b64 	%rd32, %rd5, 2;
	add.s64 	%rd33, %rd32, %rd2;
	add.s64 	%rd72, %rd33, 16;
	mov.f32 	%f67, 0f00000000;
	mov.u64 	%rd74, %rd76;
$L__BB0_4:
	.pragma "nounroll";
	ld.global.f32 	%f17, [%rd72+-16];
	ld.global.f32 	%f18, [%rd73];
	fma.rn.f32 	%f19, %f17, %f18, %f67;
	ld.global.f32 	%f20, [%rd72+-12];
	shl.b64 	%rd34, %rd29, 2;
	add.s64 	%rd35, %rd73, %rd34;
	ld.global.f32 	%f21, [%rd35];
	fma.rn.f32 	%f22, %f20, %f21, %f19;
	ld.global.f32 	%f23, [%rd72+-8];
	add.s64 	%rd36, %rd35, %rd34;
	ld.global.f32 	%f24, [%rd36];
	fma.rn.f32 	%f25, %f23, %f24, %f22;
	ld.global.f32 	%f26, [%rd72+-4];
	add.s64 	%rd37, %rd36, %rd34;
	ld.global.f32 	%f27, [%rd37];
	fma.rn.f32 	%f28, %f26, %f27, %f25;
	ld.global.f32 	%f29, [%rd72];
	add.s64 	%rd38, %rd37, %rd34;
	ld.global.f32 	%f30, [%rd38];
	fma.rn.f32 	%f31, %f29, %f30, %f28;
	ld.global.f32 	%f32, [%rd72+4];
	add.s64 	%rd39, %rd38, %rd34;
	ld.global.f32 	%f33, [%rd39];
	fma.rn.f32 	%f34, %f32, %f33, %f31;
	ld.global.f32 	%f35, [%rd72+8];
	add.s64 	%rd40, %rd39, %rd34;
	ld.global.f32 	%f36, [%rd40];
	fma.rn.f32 	%f37, %f35, %f36, %f34;
	ld.global.f32 	%f38, [%rd72+12];
	add.s64 	%rd41, %rd40, %rd34;
	ld.global.f32 	%f39, [%rd41];
	fma.rn.f32 	%f67, %f38, %f39, %f37;
	add.s64 	%rd74, %rd74, -8;
	add.s64 	%rd73, %rd73, %rd9;
	add.s64 	%rd72, %rd72, 32;
	setp.ne.s64 	%p6, %rd74, 0;
	@%p6 bra 	$L__BB0_4;
$L__BB0_5:
	setp.eq.s64 	%p7, %rd6, 0;
	@%p7 bra 	$L__BB0_13;
	and.b64  	%rd18, %rd24, 3;
	setp.lt.u64 	%p8, %rd6, 4;
	@%p8 bra 	$L__BB0_8;
	add.s64 	%rd42, %rd76, %rd5;
	shl.b64 	%rd43, %rd42, 2;
	add.s64 	%rd44, %rd2, %rd43;
	ld.global.f32 	%f41, [%rd44];
	mad.lo.s64 	%rd45, %rd76, %rd29, %rd4;
	shl.b64 	%rd46, %rd45, 2;
	add.s64 	%rd47, %rd1, %rd46;
	ld.global.f32 	%f42, [%rd47];
	fma.rn.f32 	%f43, %f41, %f42, %f67;
	ld.global.f32 	%f44, [%rd44+4];
	shl.b64 	%rd48, %rd29, 2;
	add.s64 	%rd49, %rd47, %rd48;
	ld.global.f32 	%f45, [%rd49];
	fma.rn.f32 	%f46, %f44, %f45, %f43;
	ld.global.f32 	%f47, [%rd44+8];
	add.s64 	%rd50, %rd49, %rd48;
	ld.global.f32 	%f48, [%rd50];
	fma.rn.f32 	%f49, %f47, %f48, %f46;
	ld.global.f32 	%f50, [%rd44+12];
	add.s64 	%rd51, %rd50, %rd48;
	ld.global.f32 	%f51, [%rd51];
	fma.rn.f32 	%f67, %f50, %f51, %f49;
	add.s64 	%rd76, %rd76, 4;
$L__BB0_8:
	setp.eq.s64 	%p9, %rd18, 0;
	@%p9 bra 	$L__BB0_13;
	setp.eq.s64 	%p10, %rd18, 1;
	@%p10 bra 	$L__BB0_11;
	add.s64 	%rd52, %rd76, %rd5;
	shl.b64 	%rd53, %rd52, 2;
	add.s64 	%rd54, %rd2, %rd53;
	ld.global.f32 	%f53, [%rd54];
	mad.lo.s64 	%rd55, %rd76, %rd29, %rd4;
	shl.b64 	%rd56, %rd55, 2;
	add.s64 	%rd57, %rd1, %rd56;
	ld.global.f32 	%f54, [%rd57];
	fma.rn.f32 	%f55, %f53, %f54, %f67;
	ld.global.f32 	%f56, [%rd54+4];
	shl.b64 	%rd58, %rd29, 2;
	add.s64 	%rd59, %rd57, %rd58;
	ld.global.f32 	%f57, [%rd59];
	fma.rn.f32 	%f67, %f56, %f57, %f55;
	add.s64 	%rd76, %rd76, 2;
$L__BB0_11:
	and.b64  	%rd60, %rd24, 1;
	setp.eq.b64 	%p11, %rd60, 1;
	not.pred 	%p12, %p11;
	@%p12 bra 	$L__BB0_13;
	add.s64 	%rd61, %rd76, %rd5;
	shl.b64 	%rd62, %rd61, 2;
	add.s64 	%rd63, %rd2, %rd62;
	ld.global.f32 	%f58, [%rd63];
	mad.lo.s64 	%rd64, %rd76, %rd29, %rd4;
	shl.b64 	%rd65, %rd64, 2;
	add.s64 	%rd66, %rd1, %rd65;
	ld.global.f32 	%f59, [%rd66];
	fma.rn.f32 	%f67, %f58, %f59, %f67;
$L__BB0_13:
	ld.param.u64 	%rd71, [_Z26matrixMulGlobalMemCoalesceIfEvPKT_S2_PS0_mmmm_param_2];
	mad.lo.s64 	%rd67, %rd24, %rd3, %rd4;
	cvta.to.global.u64 	%rd68, %rd71;
	shl.b64 	%rd69, %rd67, 2;
	add.s64 	%rd70, %rd68, %rd69;
	st.global.f32 	[%rd70], %f67;
$L__BB0_14:
	ret;

}


// ===== COMPILED SASS (sm_100) =====

	.target	sm_100

	.elftype	@"ET_EXEC"


//--------------------- .note.nv.tkinfo           --------------------------
	.section	.note.nv.tkinfo,"",@"SHT_NOTE"
	.sectionflags	@"SHF_NOTE_NV_TKINFO"
	.tkinfo
        /*0018*/ 	.word	0x00000002
        /*0030*/ 	.string	""
        /*0030*/ 	.string	"ptxas"
        /*0030*/ 	.string	"Cuda compilation tools, release 13.0, V13.0.88"
        /*0030*/ 	.string	"Build cuda_13.0.r13.0/compiler.36424714_0"
        /*0030*/ 	.string	"-arch sm_100 -m 64 "



//--------------------- .note.nv.cuinfo           --------------------------
	.section	.note.nv.cuinfo,"",@"SHT_NOTE"
	.sectionflags	@"SHF_NOTE_NV_CUINFO"
        /*0018*/ 	.short	0x0002
        /*001a*/ 	.short	0x0064
        /*001c*/ 	.short	0x0082
	.zero		2


//--------------------- .nv.info                  --------------------------
	.section	.nv.info,"",@"SHT_CUDA_INFO"
	.align	4


	//----- nvinfo : EIATTR_REGCOUNT
	.align		4
        /*0000*/ 	.byte	0x04, 0x2f
        /*0002*/ 	.short	(.L_1 - .L_0)
	.align		4
.L_0:
        /*0004*/ 	.word	index@(_Z26matrixMulGlobalMemCoalesceIfEvPKT_S2_PS0_mmmm)
        /*0008*/ 	.word	0x00000020


	//----- nvinfo : EIATTR_FRAME_SIZE
	.align		4
.L_1:
        /*000c*/ 	.byte	0x04, 0x11
        /*000e*/ 	.short	(.L_3 - .L_2)
	.align		4
.L_2:
        /*0010*/ 	.word	index@(_Z26matrixMulGlobalMemCoalesceIfEvPKT_S2_PS0_mmmm)
        /*0014*/ 	.word	0x00000000


	//----- nvinfo : EIATTR_MIN_STACK_SIZE
	.align		4
.L_3:
        /*0018*/ 	.byte	0x04, 0x12
        /*001a*/ 	.short	(.L_5 - .L_4)
	.align		4
.L_4:
        /*001c*/ 	.word	index@(_Z26matrixMulGlobalMemCoalesceIfEvPKT_S2_PS0_mmmm)
        /*0020*/ 	.word	0x00000000
.L_5:


//--------------------- .nv.compat                --------------------------
	.section	.nv.compat,"",@"SHT_CUDA_COMPAT_INFO"
	.align	4
        /*0000*/ 	.byte	0x02, 0x09, 0x00, 0x00, 0x02, 0x02, 0x01, 0x00, 0x02, 0x05, 0x05, 0x00, 0x03, 0x07, 0x01, 0x01
        /*0010*/ 	.byte	0x02, 0x03, 0x00, 0x00, 0x02, 0x06, 0x01, 0x00, 0x04, 0x0b, 0x08, 0x00, 0x09, 0x00, 0x00, 0x00
        /*0020*/ 	.byte	0x00, 0x00, 0x00, 0x00


//--------------------- .nv.info._Z26matrixMulGlobalMemCoalesceIfEvPKT_S2_PS0_mmmm --------------------------
	.section	.nv.info._Z26matrixMulGlobalMemCoalesceIfEvPKT_S2_PS0_mmmm,"",@"SHT_CUDA_INFO"
	.sectionflags	@""
	.align	4


	//----- nvinfo : EIATTR_CUDA_API_VERSION
	.align		4
        /*0000*/ 	.byte	0x04, 0x37
        /*0002*/ 	.short	(.L_7 - .L_6)
.L_6:
        /*0004*/ 	.word	0x00000082


	//----- nvinfo : EIATTR_KPARAM_INFO
	.align		4
.L_7:
        /*0008*/ 	.byte	0x04, 0x17
        /*000a*/ 	.short	(.L_9 - .L_8)
.L_8:
        /*000c*/ 	.word	0x00000000
        /*0010*/ 	.short	0x0006
        /*0012*/ 	.short	0x0030
        /*0014*/ 	.byte	0x00, 0xf0, 0x21, 0x00


	//----- nvinfo : EIATTR_KPARAM_INFO
	.align		4
.L_9:
        /*0018*/ 	.byte	0x04, 0x17
        /*001a*/ 	.short	(.L_11 - .L_10)
.L_10:
        /*001c*/ 	.word	0x00000000
        /*0020*/ 	.short	0x0005
        /*0022*/ 	.short	0x0028
        /*0024*/ 	.byte	0x00, 0xf0, 0x21, 0x00


	//----- nvinfo : EIATTR_KPARAM_INFO
	.align		4
.L_11:
        /*0028*/ 	.byte	0x04, 0x17
        /*002a*/ 	.short	(.L_13 - .L_12)
.L_12:
        /*002c*/ 	.word	0x00000000
        /*0030*/ 	.short	0x0004
        /*0032*/ 	.short	0x0020
        /*0034*/ 	.byte	0x00, 0xf0, 0x21, 0x00


	//----- nvinfo : EIATTR_KPARAM_INFO
	.align		4
.L_13:
        /*0038*/ 	.byte	0x04, 0x17
        /*003a*/ 	.short	(.L_15 - .L_14)
.L_14:
        /*003c*/ 	.word	0x00000000
        /*0040*/ 	.short	0x0003
        /*0042*/ 	.short	0x0018
        /*0044*/ 	.byte	0x00, 0xf0, 0x21, 0x00


	//----- nvinfo : EIATTR_KPARAM_INFO
	.align		4
.L_15:
        /*0048*/ 	.byte	0x04, 0x17
        /*004a*/ 	.short	(.L_17 - .L_16)
.L_16:
        /*004c*/ 	.word	0x00000000
        /*0050*/ 	.short	0x0002
        /*0052*/ 	.short	0x0010
        /*0054*/ 	.byte	0x00, 0xf5, 0x21, 0x00


	//----- nvinfo : EIATTR_KPARAM_INFO
	.align		4
.L_17:
        /*0058*/ 	.byte	0x04, 0x17
        /*005a*/ 	.short	(.L_19 - .L_18)
.L_18:
        /*005c*/ 	.word	0x00000000
        /*0060*/ 	.short	0x0001
        /*0062*/ 	.short	0x0008
        /*0064*/ 	.byte	0x00, 0xf5, 0x21, 0x00


	//----- nvinfo : EIATTR_KPARAM_INFO
	.align		4
.L_19:
        /*0068*/ 	.byte	0x04, 0x17
        /*006a*/ 	.short	(.L_21 - .L_20)
.L_20:
        /*006c*/ 	.word	0x00000000
        /*0070*/ 	.short	0x0000
        /*0072*/ 	.short	0x0000
        /*0074*/ 	.byte	0x00, 0xf5, 0x21, 0x00


	//----- nvinfo : EIATTR_SPARSE_MMA_MASK
	.align		4
.L_21:
        /*0078*/ 	.byte	0x03, 0x50
        /*007a*/ 	.short	0x0000


	//----- nvinfo : EIATTR_MAXREG_COUNT
	.align		4
        /*007c*/ 	.byte	0x03, 0x1b
        /*007e*/ 	.short	0x00ff


	//----- nvinfo : EIATTR_MERCURY_ISA_VERSION
	.align		4
        /*0080*/ 	.byte	0x03, 0x5f
        /*0082*/ 	.short	0x0101


	//----- nvinfo : EIATTR_VRC_CTA_INIT_COUNT
	.align		4
        /*0084*/ 	.byte	0x02, 0x4a
	.zero		1
	.zero		1


	//----- nvinfo : EIATTR_EXIT_INSTR_OFFSETS
	.align		4
        /*0088*/ 	.byte	0x04, 0x1c
        /*008a*/ 	.short	(.L_23 - .L_22)


	//   ....[0]....
.L_22:
        /*008c*/ 	.word	0x000000e0


	//   ....[1]....
        /*0090*/ 	.word	0x00000c20


	//----- nvinfo : EIATTR_CBANK_PARAM_SIZE
	.align		4
.L_23:
        /*0094*/ 	.byte	0x03, 0x19
        /*0096*/ 	.short	0x0038


	//----- nvinfo : EIATTR_PARAM_CBANK
	.align		4
        /*0098*/ 	.byte	0x04, 0x0a
        /*009a*/ 	.short	(.L_25 - .L_24)
	.align		4
.L_24:
        /*009c*/ 	.word	index@(.nv.constant0._Z26matrixMulGlobalMemCoalesceIfEvPKT_S2_PS0_mmmm)
        /*00a0*/ 	.short	0x0380
        /*00a2*/ 	.short	0x0038


	//----- nvinfo : EIATTR_SW_WAR
	.align		4
.L_25:
        /*00a4*/ 	.byte	0x04, 0x36
        /*00a6*/ 	.short	(.L_27 - .L_26)
.L_26:
        /*00a8*/ 	.word	0x00000008
.L_27:


//--------------------- .nv.callgraph             --------------------------
	.section	.nv.callgraph,"",@"SHT_CUDA_CALLGRAPH"
	.align	4
	.sectionentsize	8
	.align		4
        /*0000*/ 	.word	0x00000000
	.align		4
        /*0004*/ 	.word	0xffffffff
	.align		4
        /*0008*/ 	.word	0x00000000
	.align		4
        /*000c*/ 	.word	0xfffffffe
	.align		4
        /*0010*/ 	.word	0x00000000
	.align		4
        /*0014*/ 	.word	0xfffffffd
	.align		4
        /*0018*/ 	.word	0x00000000
	.align		4
        /*001c*/ 	.word	0xfffffffc


//--------------------- .text._Z26matrixMulGlobalMemCoalesceIfEvPKT_S2_PS0_mmmm --------------------------
	.section	.text._Z26matrixMulGlobalMemCoalesceIfEvPKT_S2_PS0_mmmm,"ax",@progbits
	.align	128
        .global         _Z26matrixMulGlobalMemCoalesceIfEvPKT_S2_PS0_mmmm
        .type           _Z26matrixMulGlobalMemCoalesceIfEvPKT_S2_PS0_mmmm,@function
        .size           _Z26matrixMulGlobalMemCoalesceIfEvPKT_S2_PS0_mmmm,(.L_x_6 - _Z26matrixMulGlobalMemCoalesceIfEvPKT_S2_PS0_mmmm)
        .other          _Z26matrixMulGlobalMemCoalesceIfEvPKT_S2_PS0_mmmm,@"STO_CUDA_ENTRY STV_DEFAULT"
_Z26matrixMulGlobalMemCoalesceIfEvPKT_S2_PS0_mmmm:
.text._Z26matrixMulGlobalMemCoalesceIfEvPKT_S2_PS0_mmmm:
[----:B------:R-:W-:Y:S01]  /*0000*/  LDC R1, c[0x0][0x37c] ;  /* 0x0000df00ff017b82 */ /* 0x000fe20000000800 */
[----:B------:R-:W0:Y:S07]  /*0010*/  S2R R0, SR_TID.X ;  /* 0x0000000000007919 */ /* 0x000e2e0000002100 */
[----:B------:R-:W1:Y:S01]  /*0020*/  LDC.64 R10, c[0x0][0x3b0] ;  /* 0x0000ec00ff0a7b82 */ /* 0x000e620000000a00 */
[----:B------:R-:W2:Y:S01]  /*0030*/  LDCU.64 UR4, c[0x0][0x398] ;  /* 0x00007300ff0477ac */ /* 0x000ea20008000a00 */
[----:B------:R-:W3:Y:S01]  /*0040*/  S2R R13, SR_CTAID.Y ;  /* 0x00000000000d7919 */ /* 0x000ee20000002600 */
[----:B------:R-:W4:Y:S01]  /*0050*/  S2R R3, SR_CTAID.X ;  /* 0x0000000000037919 */ /* 0x000f220000002500 */
[----:B0-----:R-:W-:-:S02]  /*0060*/  LOP3.LUT R12, R0, 0xf, RZ, 0xc0, !PT ;  /* 0x0000000f000c7812 */ /* 0x001fc400078ec0ff */
[----:B------:R-:W-:-:S03]  /*0070*/  SHF.R.U32.HI R0, RZ, 0x4, R0 ;  /* 0x00000004ff007819 */ /* 0x000fc60000011600 */
[----:B---3--:R-:W-:Y:S02]  /*0080*/  IMAD R12, R13, 0x10, R12 ;  /* 0x000000100d0c7824 */ /* 0x008fe400078e020c */
[----:B----4-:R-:W-:-:S03]  /*0090*/  IMAD R0, R3, 0x10, R0 ;  /* 0x0000001003007824 */ /* 0x010fc600078e0200 */
[----:B-1----:R-:W-:Y:S02]  /*00a0*/  ISETP.GE.U32.AND P0, PT, R12, R10, PT ;  /* 0x0000000a0c00720c */ /* 0x002fe40003f06070 */
[----:B--2---:R-:W-:Y:S02]  /*00b0*/  ISETP.GE.U32.AND P1, PT, R0, UR4, PT ;  /* 0x0000000400007c0c */ /* 0x004fe4000bf26070 */
[----:B------:R-:W-:-:S04]  /*00c0*/  ISETP.GE.U32.AND.EX P0, PT, RZ, R11, PT, P0 ;  /* 0x0000000bff00720c */ /* 0x000fc80003f06100 */
[----:B------:R-:W-:-:S13]  /*00d0*/  ISETP.GE.U32.OR.EX P0, PT, RZ, UR5, P0, P1 ;  /* 0x00000005ff007c0c */ /* 0x000fda0008706510 */
[----:B------:R-:W-:Y:S05]  /*00e0*/  @P0 EXIT ;  /* 0x000000000000094d */ /* 0x000fea0003800000 */
[----:B------:R-:W0:Y:S01]  /*00f0*/  LDCU.64 UR12, c[0x0][0x3a0] ;  /* 0x00007400ff0c77ac */ /* 0x000e220008000a00 */
[----:B------:R-:W-:Y:S01]  /*0100*/  IMAD.MOV.U32 R19, RZ, RZ, RZ ;  /* 0x000000ffff137224 */ /* 0x000fe200078e00ff */
[----:B------:R-:W1:Y:S01]  /*0110*/  LDCU.64 UR8, c[0x0][0x358] ;  /* 0x00006b00ff0877ac */ /* 0x000e620008000a00 */
[----:B0-----:R-:W-:-:S04]  /*0120*/  UISETP.NE.U32.AND UP0, UPT, UR12, URZ, UPT ;  /* 0x000000ff0c00728c */ /* 0x001fc8000bf05070 */
[----:B------:R-:W-:-:S09]  /*0130*/  UISETP.NE.AND.EX UP0, UPT, UR13, URZ, UPT, UP0 ;  /* 0x000000ff0d00728c */ /* 0x000fd2000bf05300 */
[----:B-1----:R-:W-:Y:S05]  /*0140*/  BRA.U !UP0, `(.L_x_0) ;  /* 0x0000000908947547 */ /* 0x002fea000b800000 */
[----:B------:R-:W-:Y:S02]  /*0150*/  UISETP.GE.U32.AND UP1, UPT, UR12, 0x8, UPT ;  /* 0x000000080c00788c */ /* 0x000fe4000bf26070 */
[----:B------:R-:W-:Y:S01]  /*0160*/  IMAD.WIDE.U32 R14, R0, UR12, RZ ;  /* 0x0000000c000e7c25 */ /* 0x000fe2000f8e00ff */
[----:B------:R-:W-:-:S03]  /*0170*/  ULOP3.LUT UR10, UR12, 0x7, URZ, 0xc0, !UPT ;  /* 0x000000070c0a7892 */ /* 0x000fc6000f8ec0ff */
[----:B------:R-:W-:Y:S01]  /*0180*/  HFMA2 R19, -RZ, RZ, 0, 0 ;  /* 0x00000000ff137431 */ /* 0x000fe200000001ff */
[----:B------:R-:W-:Y:S02]  /*0190*/  UISETP.GE.U32.AND.EX UP1, UPT, UR13, URZ, UPT, UP1 ;  /* 0x000000ff0d00728c */ /* 0x000fe4000bf26110 */
[----:B------:R-:W-:Y:S01]  /*01a0*/  IMAD R2, R0, UR13, R15 ;  /* 0x0000000d00027c24 */ /* 0x000fe2000f8e020f */
[----:B------:R-:W-:Y:S01]  /*01b0*/  UISETP.NE.U32.AND UP0, UPT, UR10, URZ, UPT ;  /* 0x000000ff0a00728c */ /* 0x000fe2000bf05070 */
[----:B------:R-:W-:Y:S01]  /*01c0*/  UMOV UR4, URZ ;  /* 0x000000ff00047c82 */ /* 0x000fe20008000000 */
[----:B------:R-:W-:Y:S02]  /*01d0*/  UMOV UR5, URZ ;  /* 0x000000ff00057c82 */ /* 0x000fe40008000000 */
[----:B------:R-:W-:Y:S02]  /*01e0*/  UISETP.NE.AND.EX UP0, UPT, URZ, URZ, UPT, UP0 ;  /* 0x000000ffff00728c */ /* 0x000fe4000bf05300 */
[----:B------:R-:W-:Y:S09]  /*01f0*/  BRA.U !UP1, `(.L_x_1) ;  /* 0x0000000509047547 */ /* 0x000ff2000b800000 */
[----:B------:R-:W0:Y:S01]  /*0200*/  LDCU.128 UR16, c[0x0][0x380] ;  /* 0x00007000ff1077ac */ /* 0x000e220008000c00 */
[C-C-:B------:R-:W-:Y:S01]  /*0210*/  SHF.L.U64.HI R6, R10.reuse, 0x5, R11.reuse ;  /* 0x000000050a067819 */ /* 0x140fe2000001020b */
[----:B------:R-:W-:Y:S01]  /*0220*/  IMAD.MOV.U32 R19, RZ, RZ, RZ ;  /* 0x000000ffff137224 */ /* 0x000fe200078e00ff */
[C---:B------:R-:W-:Y:S01]  /*0230*/  SHF.L.U64.HI R8, R10.reuse, 0x2, R11 ;  /* 0x000000020a087819 */ /* 0x040fe2000001020b */
[----:B------:R-:W1:Y:S01]  /*0240*/  LDCU UR5, c[0x0][0x3a4] ;  /* 0x00007480ff0577ac */ /* 0x000e620008000800 */
[----:B------:R-:W-:Y:S01]  /*0250*/  IMAD.SHL.U32 R5, R10, 0x4, RZ ;  /* 0x000000040a057824 */ /* 0x000fe200078e00ff */
[----:B------:R-:W-:-:S07]  /*0260*/  ULOP3.LUT UR4, UR12, 0xfffffff8, URZ, 0xc0, !UPT ;  /* 0xfffffff80c047892 */ /* 0x000fce000f8ec0ff */
[----:B------:R-:W-:Y:S01]  /*0270*/  UMOV UR6, UR4 ;  /* 0x0000000400067c82 */ /* 0x000fe20008000000 */
[----:B0-----:R-:W-:Y:S02]  /*0280*/  LEA R7, P1, R14, UR16, 0x2 ;  /* 0x000000100e077c11 */ /* 0x001fe4000f8210ff */
[----:B------:R-:W-:Y:S02]  /*0290*/  LEA R4, P0, R12, UR18, 0x2 ;  /* 0x000000120c047c11 */ /* 0x000fe4000f8010ff */
[----:B------:R-:W-:Y:S01]  /*02a0*/  LEA.HI.X R17, R14, UR17, R2, 0x2, P1 ;  /* 0x000000110e117c11 */ /* 0x000fe200088f1402 */
[----:B-1----:R-:W-:Y:S01]  /*02b0*/  UMOV UR7, UR5 ;  /* 0x0000000500077c82 */ /* 0x002fe20008000000 */
[----:B------:R-:W-:Y:S02]  /*02c0*/  IADD3 R7, P1, PT, R7, 0x10, RZ ;  /* 0x0000001007077810 */ /* 0x000fe40007f3e0ff */
[----:B------:R-:W-:-:S03]  /*02d0*/  LEA.HI.X R3, R12, UR19, RZ, 0x2, P0 ;  /* 0x000000130c037c11 */ /* 0x000fc600080f14ff */
[----:B------:R-:W-:-:S08]  /*02e0*/  IMAD.X R17, RZ, RZ, R17, P1 ;  /* 0x000000ffff117224 */ /* 0x000fd000008e0611 */
.L_x_2:
[----:B------:R-:W-:Y:S01]  /*02f0*/  IMAD.MOV.U32 R22, RZ, RZ, R4 ;  /* 0x000000ffff167224 */ /* 0x000fe200078e0004 */
[----:B------:R-:W-:Y:S01]  /*0300*/  IADD3 R24, P0, PT, R4, R5, RZ ;  /* 0x0000000504187210 */ /* 0x000fe20007f1e0ff */
[----:B------:R-:W-:Y:S01]  /*0310*/  IMAD.MOV.U32 R23, RZ, RZ, R3 ;  /* 0x000000ffff177224 */ /* 0x000fe200078e0003 */
[----:B------:R-:W-:-:S03]  /*0320*/  MOV R16, R7 ;  /* 0x0000000700107202 */ /* 0x000fc60000000f00 */
[----:B------:R-:W-:Y:S01]  /*0330*/  IMAD.X R25, R3, 0x1, R8, P0 ;  /* 0x0000000103197824 */ /* 0x000fe200000e0608 */
[----:B------:R-:W2:Y:S01]  /*0340*/  LDG.E R22, desc[UR8][R22.64] ;  /* 0x0000000816167981 */ /* 0x000ea2000c1e1900 */
[----:B------:R-:W-:-:S03]  /*0350*/  IADD3 R26, P0, PT, R24, R5, RZ ;  /* 0x00000005181a7210 */ /* 0x000fc60007f1e0ff */
[----:B------:R-:W3:Y:S01]  /*0360*/  LDG.E R7, desc[UR8][R24.64] ;  /* 0x0000000818077981 */ /* 0x000ee2000c1e1900 */
[----:B------:R-:W-:-:S03]  /*0370*/  IADD3.X R27, PT, PT, R25, R8, RZ, P0, !PT ;  /* 0x00000008191b7210 */ /* 0x000fc600007fe4ff */
[----:B------:R-:W4:Y:S04]  /*0380*/  LDG.E R28, desc[UR8][R16.64+-0x8] ;  /* 0xfffff808101c7981 */ /* 0x000f28000c1e1900 */
[----:B------:R-:W2:Y:S04]  /*0390*/  LDG.E R23, desc[UR8][R16.64+-0x10] ;  /* 0xfffff00810177981 */ /* 0x000ea8000c1e1900 */
[----:B------:R-:W3:Y:S04]  /*03a0*/  LDG.E R24, desc[UR8][R16.64+-0xc] ;  /* 0xfffff40810187981 */ /* 0x000ee8000c1e1900 */
[----:B------:R-:W4:Y:S01]  /*03b0*/  LDG.E R9, desc[UR8][R26.64] ;  /* 0x000000081a097981 */ /* 0x000f22000c1e1900 */
[----:B------:R-:W-:-:S03]  /*03c0*/  IADD3 R20, P0, PT, R26, R5, RZ ;  /* 0x000000051a147210 */ /* 0x000fc60007f1e0ff */
[----:B------:R-:W5:Y:S02]  /*03d0*/  LDG.E R29, desc[UR8][R16.64+0x8] ;  /* 0x00000808101d7981 */ /* 0x000f64000c1e1900 */
[----:B------:R-:W-:Y:S01]  /*03e0*/  IMAD.X R21, R27, 0x1, R8, P0 ;  /* 0x000000011b157824 */ /* 0x000fe200000e0608 */
[----:B------:R-:W-:-:S04]  /*03f0*/  IADD3 R18, P0, PT, R20, R5, RZ ;  /* 0x0000000514127210 */ /* 0x000fc80007f1e0ff */
[----:B------:R-:W5:Y:S01]  /*0400*/  LDG.E R20, desc[UR8][R20.64] ;  /* 0x0000000814147981 */ /* 0x000f62000c1e1900 */
[----:B--2---:R-:W-:Y:S01]  /*0410*/  FFMA R23, R23, R22, R19 ;  /* 0x0000001617177223 */ /* 0x004fe20000000013 */
[----:B------:R-:W-:Y:S01]  /*0420*/  IMAD.X R19, R21, 0x1, R8, P0 ;  /* 0x0000000115137824 */ /* 0x000fe200000e0608 */
[----:B------:R-:W-:Y:S01]  /*0430*/  IADD3 R22, P0, PT, R18, R5, RZ ;  /* 0x0000000512167210 */ /* 0x000fe20007f1e0ff */
[----:B------:R-:W2:Y:S01]  /*0440*/  LDG.E R21, desc[UR8][R16.64+0x4] ;  /* 0x0000040810157981 */ /* 0x000ea2000c1e1900 */
[----:B---3--:R-:W-:-:S03]  /*0450*/  FFMA R25, R24, R7, R23 ;  /* 0x0000000718197223 */ /* 0x008fc60000000017 */
[----:B------:R-:W5:Y:S01]  /*0460*/  LDG.E R7, desc[UR8][R16.64+-0x4] ;  /* 0xfffffc0810077981 */ /* 0x000f62000c1e1900 */
[----:B------:R-:W-:Y:S01]  /*0470*/  IMAD.X R23, R19, 0x1, R8, P0 ;  /* 0x0000000113177824 */ /* 0x000fe200000e0608 */
[----:B------:R-:W-:Y:S01]  /*0480*/  IADD3 R24, P0, PT, R22, R5, RZ ;  /* 0x0000000516187210 */ /* 0x000fe20007f1e0ff */
[----:B----4-:R-:W-:Y:S01]  /*0490*/  FFMA R28, R28, R9, R25 ;  /* 0x000000091c1c7223 */ /* 0x010fe20000000019 */
[----:B------:R-:W3:Y:S02]  /*04a0*/  LDG.E R18, desc[UR8][R18.64] ;  /* 0x0000000812127981 */ /* 0x000ee4000c1e1900 */
[----:B------:R-:W-:Y:S02]  /*04b0*/  IADD3.X R25, PT, PT, R23, R8, RZ, P0, !PT ;  /* 0x0000000817197210 */ /* 0x000fe400007fe4ff */
[----:B------:R-:W3:Y:S01]  /*04c0*/  LDG.E R9, desc[UR8][R16.64] ;  /* 0x0000000810097981 */ /* 0x000ee2000c1e1900 */
[----:B------:R-:W-:-:S03]  /*04d0*/  IADD3 R26, P0, PT, R24, R5, RZ ;  /* 0x00000005181a7210 */ /* 0x000fc60007f1e0ff */
[----:B------:R-:W2:Y:S02]  /*04e0*/  LDG.E R22, desc[UR8][R22.64] ;  /* 0x0000000816167981 */ /* 0x000ea4000c1e1900 */
[----:B------:R-:W-:Y:S02]  /*04f0*/  IMAD.X R27, R25, 0x1, R8, P0 ;  /* 0x00000001191b7824 */ /* 0x000fe400000e0608 */
[----:B------:R-:W4:Y:S04]  /*0500*/  LDG.E R24, desc[UR8][R24.64] ;  /* 0x0000000818187981 */ /* 0x000f28000c1e1900 */
[----:B------:R-:W4:Y:S04]  /*0510*/  LDG.E R26, desc[UR8][R26.64] ;  /* 0x000000081a1a7981 */ /* 0x000f28000c1e1900 */
[----:B------:R0:W4:Y:S01]  /*0520*/  LDG.E R19, desc[UR8][R16.64+0xc] ;  /* 0x00000c0810137981 */ /* 0x000122000c1e1900 */
[----:B------:R-:W-:-:S04]  /*0530*/  UIADD3 UR6, UP1, UPT, UR6, -0x8, URZ ;  /* 0xfffffff806067890 */ /* 0x000fc8000ff3e0ff */
[----:B------:R-:W-:Y:S02]  /*0540*/  UIADD3.X UR7, UPT, UPT, UR7, -0x1, URZ, UP1, !UPT ;  /* 0xffffffff07077890 */ /* 0x000fe40008ffe4ff */
[----:B------:R-:W-:-:S04]  /*0550*/  UISETP.NE.U32.AND UP1, UPT, UR6, URZ, UPT ;  /* 0x000000ff0600728c */ /* 0x000fc8000bf25070 */
[----:B------:R-:W-:Y:S01]  /*0560*/  UISETP.NE.AND.EX UP1, UPT, UR7, URZ, UPT, UP1 ;  /* 0x000000ff0700728c */ /* 0x000fe2000bf25310 */
[----:B------:R-:W-:-:S05]  /*0570*/  LEA R4, P0, R10, R4, 0x5 ;  /* 0x000000040a047211 */ /* 0x000fca00078028ff */
[----:B------:R-:W-:Y:S02]  /*0580*/  IMAD.X R3, R3, 0x1, R6, P0 ;  /* 0x0000000103037824 */ /* 0x000fe400000e0606 */
[----:B-----5:R-:W-:Y:S01]  /*0590*/  FFMA R20, R7, R20, R28 ;  /* 0x0000001407147223 */ /* 0x020fe2000000001c */
[----:B------:R-:W-:-:S03]  /*05a0*/  IADD3 R7, P1, PT, R16, 0x20, RZ ;  /* 0x0000002010077810 */ /* 0x000fc60007f3e0ff */
[----:B---3--:R-:W-:-:S04]  /*05b0*/  FFMA R18, R9, R18, R20 ;  /* 0x0000001209127223 */ /* 0x008fc80000000014 */
[----:B--2---:R-:W-:-:S04]  /*05c0*/  FFMA R18, R21, R22, R18 ;  /* 0x0000001615127223 */ /* 0x004fc80000000012 */
[----:B----4-:R-:W-:Y:S01]  /*05d0*/  FFMA R18, R29, R24, R18 ;  /* 0x000000181d127223 */ /* 0x010fe20000000012 */
[----:B0-----:R-:W-:-:S03]  /*05e0*/  IMAD.X R17, RZ, RZ, R17, P1 ;  /* 0x000000ffff117224 */ /* 0x001fc600008e0611 */
[----:B------:R-:W-:Y:S01]  /*05f0*/  FFMA R19, R19, R26, R18 ;  /* 0x0000001a13137223 */ /* 0x000fe20000000012 */
[----:B------:R-:W-:Y:S06]  /*0600*/  BRA.U UP1, `(.L_x_2) ;  /* 0xfffffffd01387547 */ /* 0x000fec000b83ffff */
.L_x_1:
[----:B------:R-:W-:Y:S05]  /*0610*/  BRA.U !UP0, `(.L_x_0) ;  /* 0x0000000508607547 */ /* 0x000fea000b800000 */
[----:B------:R-:W-:Y:S02]  /*0620*/  UISETP.GE.U32.AND UP1, UPT, UR10, 0x4, UPT ;  /* 0x000000040a00788c */ /* 0x000fe4000bf26070 */
[----:B------:R-:W-:Y:S02]  /*0630*/  ULOP3.LUT UR7, UR12, 0x3, URZ, 0xc0, !UPT ;  /* 0x000000030c077892 */ /* 0x000fe4000f8ec0ff */
[----:B------:R-:W-:Y:S02]  /*0640*/  UISETP.GE.U32.AND.EX UP1, UPT, URZ, URZ, UPT, UP1 ;  /* 0x000000ffff00728c */ /* 0x000fe4000bf26110 */
[----:B------:R-:W-:-:S04]  /*0650*/  UISETP.NE.U32.AND UP0, UPT, UR7, URZ, UPT ;  /* 0x000000ff0700728c */ /* 0x000fc8000bf05070 */
[----:B------:R-:W-:-:S03]  /*0660*/  UISETP.NE.AND.EX UP0, UPT, URZ, URZ, UPT, UP0 ;  /* 0x000000ffff00728c */ /* 0x000fc6000bf05300 */
[----:B------:R-:W-:Y:S08]  /*0670*/  BRA.U !UP1, `(.L_x_3) ;  /* 0x00000001098c7547 */ /* 0x000ff0000b800000 */
[----:B------:R-:W0:Y:S01]  /*0680*/  LDCU.128 UR16, c[0x0][0x380] ;  /* 0x00007000ff1077ac */ /* 0x000e220008000c00 */
[----:B------:R-:W-:Y:S02]  /*0690*/  HFMA2 R13, -RZ, RZ, 0, 0 ;  /* 0x00000000ff0d7431 */ /* 0x000fe400000001ff */
[----:B------:R-:W-:Y:S01]  /*06a0*/  IMAD R4, R10, UR5, RZ ;  /* 0x000000050a047c24 */ /* 0x000fe2000f8e02ff */
[----:B------:R-:W-:Y:S01]  /*06b0*/  IADD3 R5, P1, PT, R14, UR4, RZ ;  /* 0x000000040e057c10 */ /* 0x000fe2000ff3e0ff */
[----:B------:R-:W-:-:S04]  /*06c0*/  IMAD.WIDE.U32 R8, R10, 0x4, RZ ;  /* 0x000000040a087825 */ /* 0x000fc800078e00ff */
[----:B------:R-:W-:Y:S02]  /*06d0*/  IMAD R3, R11, UR4, R4 ;  /* 0x000000040b037c24 */ /* 0x000fe4000f8e0204 */
[----:B------:R-:W-:-:S04]  /*06e0*/  IMAD.WIDE.U32 R6, R10, UR4, R12 ;  /* 0x000000040a067c25 */ /* 0x000fc8000f8e000c */
[----:B------:R-:W-:Y:S01]  /*06f0*/  IMAD.IADD R3, R7, 0x1, R3 ;  /* 0x0000000107037824 */ /* 0x000fe200078e0203 */
[C---:B0-----:R-:W-:Y:S02]  /*0700*/  LEA R20, P2, R6.reuse, UR18, 0x2 ;  /* 0x0000001206147c11 */ /* 0x041fe4000f8410ff */
[----:B------:R-:W-:Y:S02]  /*0710*/  LEA R4, P0, R5, UR16, 0x2 ;  /* 0x0000001005047c11 */ /* 0x000fe4000f8010ff */
[----:B------:R-:W-:Y:S01]  /*0720*/  LEA.HI.X R21, R6, UR19, R3, 0x2, P2 ;  /* 0x0000001306157c11 */ /* 0x000fe200090f1403 */
[----:B------:R-:W-:Y:S01]  /*0730*/  IMAD.SHL.U32 R3, R11, 0x4, RZ ;  /* 0x000000040b037824 */ /* 0x000fe200078e00ff */
[----:B------:R-:W-:Y:S02]  /*0740*/  IADD3.X R6, PT, PT, R2, UR5, RZ, P1, !PT ;  /* 0x0000000502067c10 */ /* 0x000fe40008ffe4ff */
[-C--:B------:R-:W-:Y:S01]  /*0750*/  IADD3 R16, P1, PT, R20, R8.reuse, RZ ;  /* 0x0000000814107210 */ /* 0x080fe20007f3e0ff */
[----:B------:R-:W-:Y:S01]  /*0760*/  IMAD.IADD R9, R9, 0x1, R3 ;  /* 0x0000000109097824 */ /* 0x000fe200078e0203 */
[----:B------:R-:W-:Y:S01]  /*0770*/  LEA.HI.X R5, R5, UR17, R6, 0x2, P0 ;  /* 0x0000001105057c11 */ /* 0x000fe200080f1406 */
[----:B------:R-:W2:Y:S01]  /*0780*/  LDG.E R18, desc[UR8][R20.64] ;  /* 0x0000000814127981 */ /* 0x000ea2000c1e1900 */
[----:B------:R-:W-:-:S02]  /*0790*/  IADD3 R6, P0, PT, R16, R8, RZ ;  /* 0x0000000810067210 */ /* 0x000fc40007f1e0ff */
[----:B------:R-:W-:Y:S01]  /*07a0*/  IADD3.X R17, PT, PT, R9, R21, RZ, P1, !PT ;  /* 0x0000001509117210 */ /* 0x000fe20000ffe4ff */
[----:B------:R-:W2:Y:S01]  /*07b0*/  LDG.E R22, desc[UR8][R4.64] ;  /* 0x0000000804167981 */ /* 0x000ea2000c1e1900 */
[----:B------:R-:W-:-:S03]  /*07c0*/  IADD3 R8, P1, PT, R6, R8, RZ ;  /* 0x0000000806087210 */ /* 0x000fc60007f3e0ff */
[--C-:B------:R-:W-:Y:S01]  /*07d0*/  IMAD.X R7, R17, 0x1, R9.reuse, P0 ;  /* 0x0000000111077824 */ /* 0x100fe200000e0609 */
[----:B------:R-:W3:Y:S04]  /*07e0*/  LDG.E R16, desc[UR8][R16.64] ;  /* 0x0000000810107981 */ /* 0x000ee8000c1e1900 */
[----:B------:R-:W3:Y:S01]  /*07f0*/  LDG.E R3, desc[UR8][R4.64+0x4] ;  /* 0x0000040804037981 */ /* 0x000ee2000c1e1900 */
[----:B------:R-:W-:-:S03]  /*0800*/  IMAD.X R9, R7, 0x1, R9, P1 ;  /* 0x0000000107097824 */ /* 0x000fc600008e0609 */
[----:B------:R-:W4:Y:S04]  /*0810*/  LDG.E R6, desc[UR8][R6.64] ;  /* 0x0000000806067981 */ /* 0x000f28000c1e1900 */
[----:B------:R-:W4:Y:S04]  /*0820*/  LDG.E R24, desc[UR8][R4.64+0x8] ;  /* 0x0000080804187981 */ /* 0x000f28000c1e1900 */
[----:B------:R-:W5:Y:S04]  /*0830*/  LDG.E R26, desc[UR8][R4.64+0xc] ;  /* 0x00000c08041a7981 */ /* 0x000f68000c1e1900 */
[----:B------:R-:W5:Y:S01]  /*0840*/  LDG.E R8, desc[UR8][R8.64] ;  /* 0x0000000808087981 */ /* 0x000f62000c1e1900 */
[----:B------:R-:W-:-:S04]  /*0850*/  UIADD3 UR4, UP1, UPT, UR4, 0x4, URZ ;  /* 0x0000000404047890 */ /* 0x000fc8000ff3e0ff */
[----:B------:R-:W-:Y:S01]  /*0860*/  UIADD3.X UR5, UPT, UPT, URZ, UR5, URZ, UP1, !UPT ;  /* 0x00000005ff057290 */ /* 0x000fe20008ffe4ff */
[----:B--2---:R-:W-:-:S04]  /*0870*/  FFMA R18, R22, R18, R19 ;  /* 0x0000001216127223 */ /* 0x004fc80000000013 */
[----:B---3--:R-:W-:-:S04]  /*0880*/  FFMA R3, R3, R16, R18 ;  /* 0x0000001003037223 */ /* 0x008fc80000000012 */
[----:B----4-:R-:W-:-:S04]  /*0890*/  FFMA R3, R24, R6, R3 ;  /* 0x0000000618037223 */ /* 0x010fc80000000003 */
[----:B-----5:R-:W-:-:S07]  /*08a0*/  FFMA R19, R26, R8, R3 ;  /* 0x000000081a137223 */ /* 0x020fce0000000003 */
.L_x_3:
[----:B------:R-:W-:Y:S05]  /*08b0*/  BRA.U !UP0, `(.L_x_0) ;  /* 0x0000000108b87547 */ /* 0x000fea000b800000 */
[----:B------:R-:W-:Y:S02]  /*08c0*/  UISETP.NE.U32.AND UP1, UPT, UR7, 0x1, UPT ;  /* 0x000000010700788c */ /* 0x000fe4000bf25070 */
[----:B------:R-:W-:Y:S02]  /*08d0*/  ULOP3.LUT UR6, UR12, 0x1, URZ, 0xc0, !UPT ;  /* 0x000000010c067892 */ /* 0x000fe4000f8ec0ff */
[----:B------:R-:W-:Y:S02]  /*08e0*/  UISETP.NE.AND.EX UP1, UPT, URZ, URZ, UPT, UP1 ;  /* 0x000000ffff00728c */ /* 0x000fe4000bf25310 */
[----:B------:R-:W-:-:S04]  /*08f0*/  UISETP.NE.U32.AND UP0, UPT, UR6, 0x1, UPT ;  /* 0x000000010600788c */ /* 0x000fc8000bf05070 */
[----:B------:R-:W-:-:S03]  /*0900*/  UISETP.NE.U32.AND.EX UP0, UPT, URZ, URZ, UPT, UP0 ;  /* 0x000000ffff00728c */ /* 0x000fc6000bf05100 */
[----:B------:R-:W-:Y:S08]  /*0910*/  BRA.U !UP1, `(.L_x_4) ;  /* 0x00000001095c7547 */ /* 0x000ff0000b800000 */
[----:B------:R-:W0:Y:S01]  /*0920*/  LDCU.128 UR16, c[0x0][0x380] ;  /* 0x00007000ff1077ac */ /* 0x000e220008000c00 */
[----:B------:R-:W-:Y:S01]  /*0930*/  MOV R4, R12 ;  /* 0x0000000c00047202 */ /* 0x000fe20000000f00 */
[----:B------:R-:W-:Y:S01]  /*0940*/  IMAD.MOV.U32 R5, RZ, RZ, RZ ;  /* 0x000000ffff057224 */ /* 0x000fe200078e00ff */
[----:B------:R-:W-:Y:S01]  /*0950*/  IADD3 R3, P0, PT, R14, UR4, RZ ;  /* 0x000000040e037c10 */ /* 0x000fe2000ff1e0ff */
[C---:B------:R-:W-:Y:S02]  /*0960*/  IMAD R6, R10.reuse, UR5, RZ ;  /* 0x000000050a067c24 */ /* 0x040fe4000f8e02ff */
[----:B------:R-:W-:Y:S01]  /*0970*/  IMAD.WIDE.U32 R8, R10, UR4, R4 ;  /* 0x000000040a087c25 */ /* 0x000fe2000f8e0004 */
[----:B------:R-:W-:-:S03]  /*0980*/  IADD3.X R16, PT, PT, R2, UR5, RZ, P0, !PT ;  /* 0x0000000502107c10 */ /* 0x000fc600087fe4ff */
[----:B------:R-:W-:-:S04]  /*0990*/  IMAD R5, R11, UR4, R6 ;  /* 0x000000040b057c24 */ /* 0x000fc8000f8e0206 */
[----:B------:R-:W-:Y:S01]  /*09a0*/  IMAD.IADD R7, R9, 0x1, R5 ;  /* 0x0000000109077824 */ /* 0x000fe200078e0205 */
[C---:B0-----:R-:W-:Y:S02]  /*09b0*/  LEA R6, P0, R8.reuse, UR18, 0x2 ;  /* 0x0000001208067c11 */ /* 0x041fe4000f8010ff */
[C---:B------:R-:W-:Y:S02]  /*09c0*/  LEA R4, P1, R3.reuse, UR16, 0x2 ;  /* 0x0000001003047c11 */ /* 0x040fe4000f8210ff */
[----:B------:R-:W-:Y:S02]  /*09d0*/  LEA.HI.X R7, R8, UR19, R7, 0x2, P0 ;  /* 0x0000001308077c11 */ /* 0x000fe400080f1407 */
[----:B------:R-:W-:Y:S02]  /*09e0*/  LEA.HI.X R5, R3, UR17, R16, 0x2, P1 ;  /* 0x0000001103057c11 */ /* 0x000fe400088f1410 */
[C---:B------:R-:W-:Y:S02]  /*09f0*/  LEA R8, P0, R10.reuse, R6, 0x2 ;  /* 0x000000060a087211 */ /* 0x040fe400078010ff */
[----:B------:R-:W2:Y:S02]  /*0a00*/  LDG.E R6, desc[UR8][R6.64] ;  /* 0x0000000806067981 */ /* 0x000ea4000c1e1900 */
[----:B------:R-:W-:-:S02]  /*0a10*/  LEA.HI.X R9, R10, R7, R11, 0x2, P0 ;  /* 0x000000070a097211 */ /* 0x000fc400000f140b */
[----:B------:R-:W2:Y:S04]  /*0a20*/  LDG.E R16, desc[UR8][R4.64] ;  /* 0x0000000804107981 */ /* 0x000ea8000c1e1900 */
[----:B------:R-:W3:Y:S04]  /*0a30*/  LDG.E R18, desc[UR8][R4.64+0x4] ;  /* 0x0000040804127981 */ /* 0x000ee8000c1e1900 */
[----:B------:R-:W3:Y:S01]  /*0a40*/  LDG.E R8, desc[UR8][R8.64] ;  /* 0x0000000808087981 */ /* 0x000ee2000c1e1900 */
[----:B------:R-:W-:-:S04]  /*0a50*/  UIADD3 UR4, UP1, UPT, UR4, 0x2, URZ ;  /* 0x0000000204047890 */ /* 0x000fc8000ff3e0ff */
[----:B------:R-:W-:Y:S01]  /*0a60*/  UIADD3.X UR5, UPT, UPT, URZ, UR5, URZ, UP1, !UPT ;  /* 0x00000005ff057290 */ /* 0x000fe20008ffe4ff */
[----:B--2---:R-:W-:-:S04]  /*0a70*/  FFMA R19, R16, R6, R19 ;  /* 0x0000000610137223 */ /* 0x004fc80000000013 */
[----:B---3--:R-:W-:-:S07]  /*0a80*/  FFMA R19, R18, R8, R19 ;  /* 0x0000000812137223 */ /* 0x008fce0000000013 */
.L_x_4:
[----:B------:R-:W-:Y:S05]  /*0a90*/  BRA.U UP0, `(.L_x_0) ;  /* 0x0000000100407547 */ /* 0x000fea000b800000 */
[----:B------:R-:W0:Y:S01]  /*0aa0*/  LDCU.128 UR16, c[0x0][0x380] ;  /* 0x00007000ff1077ac */ /* 0x000e220008000c00 */
[----:B------:R-:W-:Y:S01]  /*0ab0*/  MOV R6, R12 ;  /* 0x0000000c00067202 */ /* 0x000fe20000000f00 */
[----:B------:R-:W-:Y:S01]  /*0ac0*/  IMAD R4, R10, UR5, RZ ;  /* 0x000000050a047c24 */ /* 0x000fe2000f8e02ff */
[----:B------:R-:W-:Y:S01]  /*0ad0*/  IADD3 R14, P0, PT, R14, UR4, RZ ;  /* 0x000000040e0e7c10 */ /* 0x000fe2000ff1e0ff */
[----:B------:R-:W-:Y:S02]  /*0ae0*/  IMAD.MOV.U32 R7, RZ, RZ, RZ ;  /* 0x000000ffff077224 */ /* 0x000fe400078e00ff */
[----:B------:R-:W-:Y:S01]  /*0af0*/  IMAD R3, R11, UR4, R4 ;  /* 0x000000040b037c24 */ /* 0x000fe2000f8e0204 */
[----:B------:R-:W-:Y:S01]  /*0b00*/  IADD3.X R5, PT, PT, R2, UR5, RZ, P0, !PT ;  /* 0x0000000502057c10 */ /* 0x000fe200087fe4ff */
[----:B------:R-:W-:-:S04]  /*0b10*/  IMAD.WIDE.U32 R6, R10, UR4, R6 ;  /* 0x000000040a067c25 */ /* 0x000fc8000f8e0006 */
[----:B------:R-:W-:Y:S01]  /*0b20*/  IMAD.IADD R3, R7, 0x1, R3 ;  /* 0x0000000107037824 */ /* 0x000fe200078e0203 */
[----:B0-----:R-:W-:Y:S02]  /*0b30*/  LEA R4, P1, R14, UR16, 0x2 ;  /* 0x000000100e047c11 */ /* 0x001fe4000f8210ff */
[----:B------:R-:W-:Y:S02]  /*0b40*/  LEA R2, P0, R6, UR18, 0x2 ;  /* 0x0000001206027c11 */ /* 0x000fe4000f8010ff */
[----:B------:R-:W-:Y:S02]  /*0b50*/  LEA.HI.X R5, R14, UR17, R5, 0x2, P1 ;  /* 0x000000110e057c11 */ /* 0x000fe400088f1405 */
[----:B------:R-:W-:-:S03]  /*0b60*/  LEA.HI.X R3, R6, UR19, R3, 0x2, P0 ;  /* 0x0000001306037c11 */ /* 0x000fc600080f1403 */
[----:B------:R-:W2:Y:S04]  /*0b70*/  LDG.E R4, desc[UR8][R4.64] ;  /* 0x0000000804047981 */ /* 0x000ea8000c1e1900 */
[----:B------:R-:W2:Y:S02]  /*0b80*/  LDG.E R2, desc[UR8][R2.64] ;  /* 0x0000000802027981 */ /* 0x000ea4000c1e1900 */
[----:B--2---:R-:W-:-:S07]  /*0b90*/  FFMA R19, R4, R2, R19 ;  /* 0x0000000204137223 */ /* 0x004fce0000000013 */
.L_x_0:
[----:B------:R-:W0:Y:S01]  /*0ba0*/  LDCU.64 UR4, c[0x0][0x390] ;  /* 0x00007200ff0477ac */ /* 0x000e220008000a00 */
[----:B------:R-:W-:Y:S01]  /*0bb0*/  MOV R2, R12 ;  /* 0x0000000c00027202 */ /* 0x000fe20000000f00 */
[----:B------:R-:W-:-:S04]  /*0bc0*/  IMAD.MOV.U32 R3, RZ, RZ, RZ ;  /* 0x000000ffff037224 */ /* 0x000fc800078e00ff */
[----:B------:R-:W-:-:S04]  /*0bd0*/  IMAD.WIDE.U32 R2, R0, UR12, R2 ;  /* 0x0000000c00027c25 */ /* 0x000fc8000f8e0002 */
[----:B------:R-:W-:Y:S01]  /*0be0*/  IMAD R3, R0, UR13, R3 ;  /* 0x0000000d00037c24 */ /* 0x000fe2000f8e0203 */
[----:B0-----:R-:W-:-:S04]  /*0bf0*/  LEA R4, P0, R2, UR4, 0x2 ;  /* 0x0000000402047c11 */ /* 0x001fc8000f8010ff */
[----:B------:R-:W-:-:S05]  /*0c00*/  LEA.HI.X R5, R2, UR5, R3, 0x2, P0 ;  /* 0x0000000502057c11 */ /* 0x000fca00080f1403 */
[----:B------:R-:W-:Y:S01]  /*0c10*/  STG.E desc[UR8][R4.64], R19 ;  /* 0x0000001304007986 */ /* 0x000fe2000c101908 */
[----:B------:R-:W-:Y:S05]  /*0c20*/  EXIT ;  /* 0x000000000000794d */ /* 0x000fea0003800000 */
.L_x_5:
[----:B------:R-:W-:-:S00]  /*0c30*/  BRA `(.L_x_5) ;  /* 0xfffffffc00fc7947 */ /* 0x000fc0000383ffff */
[----:B------:R-:W-:-:S00]  /*0c40*/  NOP ;  /* 0x0000000000007918 */ /* 0x000fc00000000000 */
        /* <DEDUP_REMOVED lines=11> */
.L_x_6:


//--------------------- .nv.shared.reserved.0     --------------------------
	.section	.nv.shared.reserved.0,"aw",@nobits
	.weak		__nv_reservedSMEM_offset_0_alias
	.size		__nv_reservedSMEM_offset_0_alias, 0, 64
	.other		__nv_reservedSMEM_offset_0_alias,@"STO_CUDA_RESERVED_SHARED STV_DEFAULT"
__nv_reservedSMEM_offset_0_alias:
	.zero		0
	.zero		64


//--------------------- .nv.constant0._Z26matrixMulGlobalMemCoalesceIfEvPKT_S2_PS0_mmmm --------------------------
	.section	.nv.constant0._Z26matrixMulGlobalMemCoalesceIfEvPKT_S2_PS0_mmmm,"a",@progbits
	.sectionflags	@""
	.align	4
.nv.constant0._Z26matrixMulGlobalMemCoalesceIfEvPKT_S2_PS0_mmmm:
	.zero		952


//--------------------- SYMBOLS --------------------------

	.type		.nv.reservedSmem.offset0,@object
	.size		.nv.reservedSmem.offset0,0x4
